//
// Generated by NVIDIA NVVM Compiler
//
// Compiler Build ID: CL-36424714
// Cuda compilation tools, release 13.0, V13.0.88
// Based on NVVM 20.0.0
//

.version 9.0
.target sm_100
.address_size 64

	// .globl	_Z3addPiS_S_

.visible .entry _Z3addPiS_S_(
	.param .u64 .ptr .align 1 _Z3addPiS_S__param_0,
	.param .u64 .ptr .align 1 _Z3addPiS_S__param_1,
	.param .u64 .ptr .align 1 _Z3addPiS_S__param_2
)
{
	.reg .pred 	%p<2>;
	.reg .b32 	%r<8>;
	.reg .b64 	%rd<11>;

	ld.param.u64 	%rd1, [_Z3addPiS_S__param_0];
	ld.param.u64 	%rd2, [_Z3addPiS_S__param_1];
	ld.param.u64 	%rd3, [_Z3addPiS_S__param_2];
	mov.u32 	%r2, %tid.x;
	mov.u32 	%r3, %ntid.x;
	mov.u32 	%r4, %ctaid.x;
	mad.lo.s32 	%r1, %r3, %r4, %r2;
	setp.gt.s32 	%p1, %r1, 1023;
	@%p1 bra 	$L__BB0_2;
	cvta.to.global.u64 	%rd4, %rd1;
	cvta.to.global.u64 	%rd5, %rd2;
	cvta.to.global.u64 	%rd6, %rd3;
	mul.wide.s32 	%rd7, %r1, 4;
	add.s64 	%rd8, %rd4, %rd7;
	ld.global.u32 	%r5, [%rd8];
	add.s64 	%rd9, %rd5, %rd7;
	ld.global.u32 	%r6, [%rd9];
	add.s32 	%r7, %r6, %r5;
	add.s64 	%rd10, %rd6, %rd7;
	st.global.u32 	[%rd10], %r7;
$L__BB0_2:
	ret;

}


// ===== COMPILED SASS (sm_100) =====

	.target	sm_100

	.elftype	@"ET_EXEC"


//--------------------- .note.nv.tkinfo           --------------------------
	.section	.note.nv.tkinfo,"",@"SHT_NOTE"
	.sectionflags	@"SHF_NOTE_NV_TKINFO"
	.tkinfo
        /*0018*/ 	.word	0x00000002
        /*0030*/ 	.string	""
        /*0030*/ 	.string	"ptxas"
        /*0030*/ 	.string	"Cuda compilation tools, release 13.0, V13.0.88"
        /*0030*/ 	.string	"Build cuda_13.0.r13.0/compiler.36424714_0"
        /*0030*/ 	.string	"-arch sm_100 -m 64 "



//--------------------- .note.nv.cuinfo           --------------------------
	.section	.note.nv.cuinfo,"",@"SHT_NOTE"
	.sectionflags	@"SHF_NOTE_NV_CUINFO"
        /*0018*/ 	.short	0x0002
        /*001a*/ 	.short	0x0064
        /*001c*/ 	.short	0x0082
	.zero		2


//--------------------- .nv.info                  --------------------------
	.section	.nv.info,"",@"SHT_CUDA_INFO"
	.align	4


	//----- nvinfo : EIATTR_REGCOUNT
	.align		4
        /*0000*/ 	.byte	0x04, 0x2f
        /*0002*/ 	.short	(.L_1 - .L_0)
	.align		4
.L_0:
        /*0004*/ 	.word	index@(_Z3addPiS_S_)
        /*0008*/ 	.word	0x0000000c


	//----- nvinfo : EIATTR_FRAME_SIZE
	.align		4
.L_1:
        /*000c*/ 	.byte	0x04, 0x11
        /*000e*/ 	.short	(.L_3 - .L_2)
	.align		4
.L_2:
        /*0010*/ 	.word	index@(_Z3addPiS_S_)
        /*0014*/ 	.word	0x00000000


	//----- nvinfo : EIATTR_MIN_STACK_SIZE
	.align		4
.L_3:
        /*0018*/ 	.byte	0x04, 0x12
        /*001a*/ 	.short	(.L_5 - .L_4)
	.align		4
.L_4:
        /*001c*/ 	.word	index@(_Z3addPiS_S_)
        /*0020*/ 	.word	0x00000000
.L_5:


//--------------------- .nv.compat                --------------------------
	.section	.nv.compat,"",@"SHT_CUDA_COMPAT_INFO"
	.align	4
        /*0000*/ 	.byte	0x02, 0x09, 0x00, 0x00, 0x02, 0x02, 0x01, 0x00, 0x02, 0x05, 0x05, 0x00, 0x03, 0x07, 0x01, 0x01
        /*0010*/ 	.byte	0x02, 0x03, 0x00, 0x00, 0x02, 0x06, 0x01, 0x00, 0x04, 0x0b, 0x08, 0x00, 0x09, 0x00, 0x00, 0x00
        /*0020*/ 	.byte	0x00, 0x00, 0x00, 0x00


//--------------------- .nv.info._Z3addPiS_S_     --------------------------
	.section	.nv.info._Z3addPiS_S_,"",@"SHT_CUDA_INFO"
	.sectionflags	@""
	.align	4


	//----- nvinfo : EIATTR_CUDA_API_VERSION
	.align		4
        /*0000*/ 	.byte	0x04, 0x37
        /*0002*/ 	.short	(.L_7 - .L_6)
.L_6:
        /*0004*/ 	.word	0x00000082


	//----- nvinfo : EIATTR_KPARAM_INFO
	.align		4
.L_7:
        /*0008*/ 	.byte	0x04, 0x17
        /*000a*/ 	.short	(.L_9 - .L_8)
.L_8:
        /*000c*/ 	.word	0x00000000
        /*0010*/ 	.short	0x0002
        /*0012*/ 	.short	0x0010
        /*0014*/ 	.byte	0x00, 0xf5, 0x21, 0x00


	//----- nvinfo : EIATTR_KPARAM_INFO
	.align		4
.L_9:
        /*0018*/ 	.byte	0x04, 0x17
        /*001a*/ 	.short	(.L_11 - .L_10)
.L_10:
        /*001c*/ 	.word	0x00000000
        /*0020*/ 	.short	0x0001
        /*0022*/ 	.short	0x0008
        /*0024*/ 	.byte	0x00, 0xf5, 0x21, 0x00


	//----- nvinfo : EIATTR_KPARAM_INFO
	.align		4
.L_11:
        /*0028*/ 	.byte	0x04, 0x17
        /*002a*/ 	.short	(.L_13 - .L_12)
.L_12:
        /*002c*/ 	.word	0x00000000
        /*0030*/ 	.short	0x0000
        /*0032*/ 	.short	0x0000
        /*0034*/ 	.byte	0x00, 0xf5, 0x21, 0x00


	//----- nvinfo : EIATTR_SPARSE_MMA_MASK
	.align		4
.L_13:
        /*0038*/ 	.byte	0x03, 0x50
        /*003a*/ 	.short	0x0000


	//----- nvinfo : EIATTR_MAXREG_COUNT
	.align		4
        /*003c*/ 	.byte	0x03, 0x1b
        /*003e*/ 	.short	0x00ff


	//----- nvinfo : EIATTR_MERCURY_ISA_VERSION
	.align		4
        /*0040*/ 	.byte	0x03, 0x5f
        /*0042*/ 	.short	0x0101


	//----- nvinfo : EIATTR_VRC_CTA_INIT_COUNT
	.align		4
        /*0044*/ 	.byte	0x02, 0x4a
	.zero		1
	.zero		1


	//----- nvinfo : EIATTR_EXIT_INSTR_OFFSETS
	.align		4
        /*0048*/ 	.byte	0x04, 0x1c
        /*004a*/ 	.short	(.L_15 - .L_14)


	//   ....[0]....
.L_14:
        /*004c*/ 	.word	0x00000060


	//   ....[1]....
        /*0050*/ 	.word	0x00000120


	//----- nvinfo : EIATTR_CBANK_PARAM_SIZE
	.align		4
.L_15:
        /*0054*/ 	.byte	0x03, 0x19
        /*0056*/ 	.short	0x0018


	//----- nvinfo : EIATTR_PARAM_CBANK
	.align		4
        /*0058*/ 	.byte	0x04, 0x0a
        /*005a*/ 	.short	(.L_17 - .L_16)
	.align		4
.L_16:
        /*005c*/ 	.word	index@(.nv.constant0._Z3addPiS_S_)
        /*0060*/ 	.short	0x0380
        /*0062*/ 	.short	0x0018


	//----- nvinfo : EIATTR_SW_WAR
	.align		4
.L_17:
        /*0064*/ 	.byte	0x04, 0x36
        /*0066*/ 	.short	(.L_19 - .L_18)
.L_18:
        /*0068*/ 	.word	0x00000008
.L_19:


//--------------------- .nv.callgraph             --------------------------
	.section	.nv.callgraph,"",@"SHT_CUDA_CALLGRAPH"
	.align	4
	.sectionentsize	8
	.align		4
        /*0000*/ 	.word	0x00000000
	.align		4
        /*0004*/ 	.word	0xffffffff
	.align		4
        /*0008*/ 	.word	0x00000000
	.align		4
        /*000c*/ 	.word	0xfffffffe
	.align		4
        /*0010*/ 	.word	0x00000000
	.align		4
        /*0014*/ 	.word	0xfffffffd
	.align		4
        /*0018*/ 	.word	0x00000000
	.align		4
        /*001c*/ 	.word	0xfffffffc


//--------------------- .text._Z3addPiS_S_        --------------------------
	.section	.text._Z3addPiS_S_,"ax",@progbits
	.align	128
        .global         _Z3addPiS_S_
        .type           _Z3addPiS_S_,@function
        .size           _Z3addPiS_S_,(.L_x_1 - _Z3addPiS_S_)
        .other          _Z3addPiS_S_,@"STO_CUDA_ENTRY STV_DEFAULT"
_Z3addPiS_S_:
.text._Z3addPiS_S_:
[----:B------:R-:W-:Y:S01]  /*0000*/  LDC R1, c[0x0][0x37c] ;  /* 0x0000df00ff017b82 */ /* 0x000fe20000000800 */
[----:B------:R-:W0:Y:S01]  /*0010*/  S2R R9, SR_TID.X ;  /* 0x0000000000097919 */ /* 0x000e220000002100 */
[----:B------:R-:W0:Y:S01]  /*0020*/  LDCU UR4, c[0x0][0x360] ;  /* 0x00006c00ff0477ac */ /* 0x000e220008000800 */
[----:B------:R-:W0:Y:S02]  /*0030*/  S2R R0, SR_CTAID.X ;  /* 0x0000000000007919 */ /* 0x000e240000002500 */
[----:B0-----:R-:W-:-:S05]  /*0040*/  IMAD R9, R0, UR4, R9 ;  /* 0x0000000400097c24 */ /* 0x001fca000f8e0209 */
[----:B------:R-:W-:-:S13]  /*0050*/  ISETP.GT.AND P0, PT, R9, 0x3ff, PT ;  /* 0x000003ff0900780c */ /* 0x000fda0003f04270 */
[----:B------:R-:W-:Y:S05]  /*0060*/  @P0 EXIT ;  /* 0x000000000000094d */ /* 0x000fea0003800000 */
[----:B------:R-:W0:Y:S01]  /*0070*/  LDC.64 R2, c[0x0][0x380] ;  /* 0x0000e000ff027b82 */ /* 0x000e220000000a00 */
[----:B------:R-:W1:Y:S07]  /*0080*/  LDCU.64 UR4, c[0x0][0x358] ;  /* 0x00006b00ff0477ac */ /* 0x000e6e0008000a00 */
[----:B------:R-:W2:Y:S08]  /*0090*/  LDC.64 R4, c[0x0][0x388] ;  /* 0x0000e200ff047b82 */ /* 0x000eb00000000a00 */
[----:B------:R-:W3:Y:S01]  /*00a0*/  LDC.64 R6, c[0x0][0x390] ;  /* 0x0000e400ff067b82 */ /* 0x000ee20000000a00 */
[----:B0-----:R-:W-:-:S06]  /*00b0*/  IMAD.WIDE R2, R9, 0x4, R2 ;  /* 0x0000000409027825 */ /* 0x001fcc00078e0202 */
[----:B-1----:R-:W4:Y:S01]  /*00c0*/  LDG.E R2, desc[UR4][R2.64] ;  /* 0x0000000402027981 */ /* 0x002f22000c1e1900 */
[----:B--2---:R-:W-:-:S06]  /*00d0*/  IMAD.WIDE R4, R9, 0x4, R4 ;  /* 0x0000000409047825 */ /* 0x004fcc00078e0204 */
[----:B------:R-:W4:Y:S01]  /*00e0*/  LDG.E R5, desc[UR4][R4.64] ;  /* 0x0000000404057981 */ /* 0x000f22000c1e1900 */
[----:B---3--:R-:W-:Y:S01]  /*00f0*/  IMAD.WIDE R6, R9, 0x4, R6 ;  /* 0x0000000409067825 */ /* 0x008fe200078e0206 */
[----:B----4-:R-:W-:-:S05]  /*0100*/  IADD3 R9, PT, PT, R2, R5, RZ ;  /* 0x0000000502097210 */ /* 0x010fca0007ffe0ff */
[----:B------:R-:W-:Y:S01]  /*0110*/  STG.E desc[UR4][R6.64], R9 ;  /* 0x0000000906007986 */ /* 0x000fe2000c101904 */
[----:B------:R-:W-:Y:S05]  /*0120*/  EXIT ;  /* 0x000000000000794d */ /* 0x000fea0003800000 */
.L_x_0:
[----:B------:R-:W-:-:S00]  /*0130*/  BRA `(.L_x_0) ;  /* 0xfffffffc00fc7947 */ /* 0x000fc0000383ffff */
[----:B------:R-:W-:-:S00]  /*0140*/  NOP ;  /* 0x0000000000007918 */ /* 0x000fc00000000000 */
        /* <DEDUP_REMOVED lines=11> */
.L_x_1:


//--------------------- .nv.shared.reserved.0     --------------------------
	.section	.nv.shared.reserved.0,"aw",@nobits
	.weak		__nv_reservedSMEM_offset_0_alias
	.size		__nv_reservedSMEM_offset_0_alias, 0, 64
	.other		__nv_reservedSMEM_offset_0_alias,@"STO_CUDA_RESERVED_SHARED STV_DEFAULT"
__nv_reservedSMEM_offset_0_alias:
	.zero		0
	.zero		64


//--------------------- .nv.constant0._Z3addPiS_S_ --------------------------
	.section	.nv.constant0._Z3addPiS_S_,"a",@progbits
	.sectionflags	@""
	.align	4
.nv.constant0._Z3addPiS_S_:
	.zero		920


//--------------------- SYMBOLS --------------------------

	.type		.nv.reservedSmem.offset0,@object
	.size		.nv.reservedSmem.offset0,0x4
